//
// Generated by NVIDIA NVVM Compiler
//
// Compiler Build ID: CL-36424714
// Cuda compilation tools, release 13.0, V13.0.88
// Based on NVVM 20.0.0
//

.version 9.0
.target sm_100
.address_size 64

	// .globl	_Z30SharedMemorySumReductionKernelPfS_
// _ZZ30SharedMemorySumReductionKernelPfS_E12input_shared has been demoted

.visible .entry _Z30SharedMemorySumReductionKernelPfS_(
	.param .u64 .ptr .align 1 _Z30SharedMemorySumReductionKernelPfS__param_0,
	.param .u64 .ptr .align 1 _Z30SharedMemorySumReductionKernelPfS__param_1
)
{
	.reg .pred 	%p<7>;
	.reg .b32 	%r<5>;
	.reg .b32 	%f<23>;
	.reg .b64 	%rd<7>;
	// demoted variable
	.shared .align 4 .b8 _ZZ30SharedMemorySumReductionKernelPfS_E12input_shared[256];
	ld.param.u64 	%rd2, [_Z30SharedMemorySumReductionKernelPfS__param_0];
	ld.param.u64 	%rd1, [_Z30SharedMemorySumReductionKernelPfS__param_1];
	cvta.to.global.u64 	%rd3, %rd2;
	mov.u32 	%r1, %tid.x;
	mul.wide.u32 	%rd4, %r1, 4;
	add.s64 	%rd5, %rd3, %rd4;
	ld.global.f32 	%f1, [%rd5];
	ld.global.f32 	%f2, [%rd5+256];
	add.f32 	%f3, %f1, %f2;
	shl.b32 	%r3, %r1, 2;
	mov.u32 	%r4, _ZZ30SharedMemorySumReductionKernelPfS_E12input_shared;
	add.s32 	%r2, %r4, %r3;
	st.shared.f32 	[%r2], %f3;
	bar.sync 	0;
	setp.gt.u32 	%p1, %r1, 31;
	@%p1 bra 	$L__BB0_2;
	ld.shared.f32 	%f4, [%r2+128];
	ld.shared.f32 	%f5, [%r2];
	add.f32 	%f6, %f4, %f5;
	st.shared.f32 	[%r2], %f6;
$L__BB0_2:
	bar.sync 	0;
	setp.gt.u32 	%p2, %r1, 15;
	@%p2 bra 	$L__BB0_4;
	ld.shared.f32 	%f7, [%r2+64];
	ld.shared.f32 	%f8, [%r2];
	add.f32 	%f9, %f7, %f8;
	st.shared.f32 	[%r2], %f9;
$L__BB0_4:
	bar.sync 	0;
	setp.gt.u32 	%p3, %r1, 7;
	@%p3 bra 	$L__BB0_6;
	ld.shared.f32 	%f10, [%r2+32];
	ld.shared.f32 	%f11, [%r2];
	add.f32 	%f12, %f10, %f11;
	st.shared.f32 	[%r2], %f12;
$L__BB0_6:
	bar.sync 	0;
	setp.gt.u32 	%p4, %r1, 3;
	@%p4 bra 	$L__BB0_8;
	ld.shared.f32 	%f13, [%r2+16];
	ld.shared.f32 	%f14, [%r2];
	add.f32 	%f15, %f13, %f14;
	st.shared.f32 	[%r2], %f15;
$L__BB0_8:
	bar.sync 	0;
	setp.gt.u32 	%p5, %r1, 1;
	@%p5 bra 	$L__BB0_10;
	ld.shared.f32 	%f16, [%r2+8];
	ld.shared.f32 	%f17, [%r2];
	add.f32 	%f18, %f16, %f17;
	st.shared.f32 	[%r2], %f18;
$L__BB0_10:
	bar.sync 	0;
	setp.ne.s32 	%p6, %r1, 0;
	@%p6 bra 	$L__BB0_12;
	ld.shared.f32 	%f19, [_ZZ30SharedMemorySumReductionKernelPfS_E12input_shared+4];
	ld.shared.f32 	%f20, [%r2];
	add.f32 	%f21, %f19, %f20;
	st.shared.f32 	[%r2], %f21;
	ld.shared.f32 	%f22, [_ZZ30SharedMemorySumReductionKernelPfS_E12input_shared];
	cvta.to.global.u64 	%rd6, %rd1;
	st.global.f32 	[%rd6], %f22;
$L__BB0_12:
	ret;

}


// ===== COMPILED SASS (sm_100) =====

	.target	sm_100

	.elftype	@"ET_EXEC"


//--------------------- .note.nv.tkinfo           --------------------------
	.section	.note.nv.tkinfo,"",@"SHT_NOTE"
	.sectionflags	@"SHF_NOTE_NV_TKINFO"
	.tkinfo
        /*0018*/ 	.word	0x00000002
        /*0030*/ 	.string	""
        /*0030*/ 	.string	"ptxas"
        /*0030*/ 	.string	"Cuda compilation tools, release 13.0, V13.0.88"
        /*0030*/ 	.string	"Build cuda_13.0.r13.0/compiler.36424714_0"
        /*0030*/ 	.string	"-arch sm_100 -m 64 "



//--------------------- .note.nv.cuinfo           --------------------------
	.section	.note.nv.cuinfo,"",@"SHT_NOTE"
	.sectionflags	@"SHF_NOTE_NV_CUINFO"
        /*0018*/ 	.short	0x0002
        /*001a*/ 	.short	0x0064
        /*001c*/ 	.short	0x0082
	.zero		2


//--------------------- .nv.info                  --------------------------
	.section	.nv.info,"",@"SHT_CUDA_INFO"
	.align	4


	//----- nvinfo : EIATTR_REGCOUNT
	.align		4
        /*0000*/ 	.byte	0x04, 0x2f
        /*0002*/ 	.short	(.L_1 - .L_0)
	.align		4
.L_0:
        /*0004*/ 	.word	index@(_Z30SharedMemorySumReductionKernelPfS_)
        /*0008*/ 	.word	0x0000000c


	//----- nvinfo : EIATTR_FRAME_SIZE
	.align		4
.L_1:
        /*000c*/ 	.byte	0x04, 0x11
        /*000e*/ 	.short	(.L_3 - .L_2)
	.align		4
.L_2:
        /*0010*/ 	.word	index@(_Z30SharedMemorySumReductionKernelPfS_)
        /*0014*/ 	.word	0x00000000


	//----- nvinfo : EIATTR_MIN_STACK_SIZE
	.align		4
.L_3:
        /*0018*/ 	.byte	0x04, 0x12
        /*001a*/ 	.short	(.L_5 - .L_4)
	.align		4
.L_4:
        /*001c*/ 	.word	index@(_Z30SharedMemorySumReductionKernelPfS_)
        /*0020*/ 	.word	0x00000000
.L_5:


//--------------------- .nv.compat                --------------------------
	.section	.nv.compat,"",@"SHT_CUDA_COMPAT_INFO"
	.align	4
        /*0000*/ 	.byte	0x02, 0x09, 0x00, 0x00, 0x02, 0x02, 0x01, 0x00, 0x02, 0x05, 0x05, 0x00, 0x03, 0x07, 0x01, 0x01
        /*0010*/ 	.byte	0x02, 0x03, 0x00, 0x00, 0x02, 0x06, 0x01, 0x00, 0x04, 0x0b, 0x08, 0x00, 0x09, 0x00, 0x00, 0x00
        /*0020*/ 	.byte	0x00, 0x00, 0x00, 0x00


//--------------------- .nv.info._Z30SharedMemorySumReductionKernelPfS_ --------------------------
	.section	.nv.info._Z30SharedMemorySumReductionKernelPfS_,"",@"SHT_CUDA_INFO"
	.sectionflags	@""
	.align	4


	//----- nvinfo : EIATTR_CUDA_API_VERSION
	.align		4
        /*0000*/ 	.byte	0x04, 0x37
        /*0002*/ 	.short	(.L_7 - .L_6)
.L_6:
        /*0004*/ 	.word	0x00000082


	//----- nvinfo : EIATTR_KPARAM_INFO
	.align		4
.L_7:
        /*0008*/ 	.byte	0x04, 0x17
        /*000a*/ 	.short	(.L_9 - .L_8)
.L_8:
        /*000c*/ 	.word	0x00000000
        /*0010*/ 	.short	0x0001
        /*0012*/ 	.short	0x0008
        /*0014*/ 	.byte	0x00, 0xf5, 0x21, 0x00


	//----- nvinfo : EIATTR_KPARAM_INFO
	.align		4
.L_9:
        /*0018*/ 	.byte	0x04, 0x17
        /*001a*/ 	.short	(.L_11 - .L_10)
.L_10:
        /*001c*/ 	.word	0x00000000
        /*0020*/ 	.short	0x0000
        /*0022*/ 	.short	0x0000
        /*0024*/ 	.byte	0x00, 0xf5, 0x21, 0x00


	//----- nvinfo : EIATTR_SPARSE_MMA_MASK
	.align		4
.L_11:
        /*0028*/ 	.byte	0x03, 0x50
        /*002a*/ 	.short	0x0000


	//----- nvinfo : EIATTR_MAXREG_COUNT
	.align		4
        /*002c*/ 	.byte	0x03, 0x1b
        /*002e*/ 	.short	0x00ff


	//----- nvinfo : EIATTR_NUM_BARRIERS
	.align		4
        /*0030*/ 	.byte	0x02, 0x4c
        /*0032*/ 	.byte	0x01
	.zero		1


	//----- nvinfo : EIATTR_MERCURY_ISA_VERSION
	.align		4
        /*0034*/ 	.byte	0x03, 0x5f
        /*0036*/ 	.short	0x0101


	//----- nvinfo : EIATTR_VRC_CTA_INIT_COUNT
	.align		4
        /*0038*/ 	.byte	0x02, 0x4a
	.zero		1
	.zero		1


	//----- nvinfo : EIATTR_EXIT_INSTR_OFFSETS
	.align		4
        /*003c*/ 	.byte	0x04, 0x1c
        /*003e*/ 	.short	(.L_13 - .L_12)


	//   ....[0]....
.L_12:
        /*0040*/ 	.word	0x000002d0


	//   ....[1]....
        /*0044*/ 	.word	0x00000350


	//----- nvinfo : EIATTR_CBANK_PARAM_SIZE
	.align		4
.L_13:
        /*0048*/ 	.byte	0x03, 0x19
        /*004a*/ 	.short	0x0010


	//----- nvinfo : EIATTR_PARAM_CBANK
	.align		4
        /*004c*/ 	.byte	0x04, 0x0a
        /*004e*/ 	.short	(.L_15 - .L_14)
	.align		4
.L_14:
        /*0050*/ 	.word	index@(.nv.constant0._Z30SharedMemorySumReductionKernelPfS_)
        /*0054*/ 	.short	0x0380
        /*0056*/ 	.short	0x0010


	//----- nvinfo : EIATTR_SW_WAR
	.align		4
.L_15:
        /*0058*/ 	.byte	0x04, 0x36
        /*005a*/ 	.short	(.L_17 - .L_16)
.L_16:
        /*005c*/ 	.word	0x00000008
.L_17:


//--------------------- .nv.callgraph             --------------------------
	.section	.nv.callgraph,"",@"SHT_CUDA_CALLGRAPH"
	.align	4
	.sectionentsize	8
	.align		4
        /*0000*/ 	.word	0x00000000
	.align		4
        /*0004*/ 	.word	0xffffffff
	.align		4
        /*0008*/ 	.word	0x00000000
	.align		4
        /*000c*/ 	.word	0xfffffffe
	.align		4
        /*0010*/ 	.word	0x00000000
	.align		4
        /*0014*/ 	.word	0xfffffffd
	.align		4
        /*0018*/ 	.word	0x00000000
	.align		4
        /*001c*/ 	.word	0xfffffffc


//--------------------- .text._Z30SharedMemorySumReductionKernelPfS_ --------------------------
	.section	.text._Z30SharedMemorySumReductionKernelPfS_,"ax",@progbits
	.align	128
        .global         _Z30SharedMemorySumReductionKernelPfS_
        .type           _Z30SharedMemorySumReductionKernelPfS_,@function
        .size           _Z30SharedMemorySumReductionKernelPfS_,(.L_x_1 - _Z30SharedMemorySumReductionKernelPfS_)
        .other          _Z30SharedMemorySumReductionKernelPfS_,@"STO_CUDA_ENTRY STV_DEFAULT"
_Z30SharedMemorySumReductionKernelPfS_:
.text._Z30SharedMemorySumReductionKernelPfS_:
[----:B------:R-:W-:Y:S01]  /*0000*/  LDC R1, c[0x0][0x37c] ;  /* 0x0000df00ff017b82 */ /* 0x000fe20000000800 */
[----:B------:R-:W0:Y:S07]  /*0010*/  S2R R9, SR_TID.X ;  /* 0x0000000000097919 */ /* 0x000e2e0000002100 */
[----:B------:R-:W0:Y:S01]  /*0020*/  LDC.64 R2, c[0x0][0x380] ;  /* 0x0000e000ff027b82 */ /* 0x000e220000000a00 */
[----:B------:R-:W1:Y:S01]  /*0030*/  LDCU.64 UR6, c[0x0][0x358] ;  /* 0x00006b00ff0677ac */ /* 0x000e620008000a00 */
[----:B0-----:R-:W-:-:S05]  /*0040*/  IMAD.WIDE.U32 R2, R9, 0x4, R2 ;  /* 0x0000000409027825 */ /* 0x001fca00078e0002 */
[----:B-1----:R-:W2:Y:S04]  /*0050*/  LDG.E R0, desc[UR6][R2.64] ;  /* 0x0000000602007981 */ /* 0x002ea8000c1e1900 */
[----:B------:R-:W2:Y:S01]  /*0060*/  LDG.E R5, desc[UR6][R2.64+0x100] ;  /* 0x0001000602057981 */ /* 0x000ea2000c1e1900 */
[----:B------:R-:W0:Y:S01]  /*0070*/  S2UR UR5, SR_CgaCtaId ;  /* 0x00000000000579c3 */ /* 0x000e220000008800 */
[----:B------:R-:W-:Y:S01]  /*0080*/  UMOV UR4, 0x400 ;  /* 0x0000040000047882 */ /* 0x000fe20000000000 */
[C---:B------:R-:W-:Y:S02]  /*0090*/  ISETP.GT.U32.AND P0, PT, R9.reuse, 0x1f, PT ;  /* 0x0000001f0900780c */ /* 0x040fe40003f04070 */
[----:B------:R-:W-:Y:S01]  /*00a0*/  ISETP.GT.U32.AND P1, PT, R9, 0xf, PT ;  /* 0x0000000f0900780c */ /* 0x000fe20003f24070 */
[----:B0-----:R-:W-:-:S06]  /*00b0*/  ULEA UR4, UR5, UR4, 0x18 ;  /* 0x0000000405047291 */ /* 0x001fcc000f8ec0ff */
[----:B------:R-:W-:Y:S01]  /*00c0*/  LEA R7, R9, UR4, 0x2 ;  /* 0x0000000409077c11 */ /* 0x000fe2000f8e10ff */
[----:B--2---:R-:W-:-:S05]  /*00d0*/  FADD R0, R0, R5 ;  /* 0x0000000500007221 */ /* 0x004fca0000000000 */
[----:B------:R-:W-:Y:S01]  /*00e0*/  STS [R7], R0 ;  /* 0x0000000007007388 */ /* 0x000fe20000000800 */
[----:B------:R-:W-:Y:S06]  /*00f0*/  BAR.SYNC.DEFER_BLOCKING 0x0 ;  /* 0x0000000000007b1d */ /* 0x000fec0000010000 */
[----:B------:R-:W-:Y:S04]  /*0100*/  @!P0 LDS R4, [R7+0x80] ;  /* 0x0000800007048984 */ /* 0x000fe80000000800 */
[----:B------:R-:W0:Y:S02]  /*0110*/  @!P0 LDS R5, [R7] ;  /* 0x0000000007058984 */ /* 0x000e240000000800 */
[----:B0-----:R-:W-:-:S05]  /*0120*/  @!P0 FADD R4, R4, R5 ;  /* 0x0000000504048221 */ /* 0x001fca0000000000 */
[----:B------:R-:W-:Y:S01]  /*0130*/  @!P0 STS [R7], R4 ;  /* 0x0000000407008388 */ /* 0x000fe20000000800 */
[----:B------:R-:W-:Y:S01]  /*0140*/  BAR.SYNC.DEFER_BLOCKING 0x0 ;  /* 0x0000000000007b1d */ /* 0x000fe20000010000 */
[----:B------:R-:W-:-:S05]  /*0150*/  ISETP.GT.U32.AND P0, PT, R9, 0x7, PT ;  /* 0x000000070900780c */ /* 0x000fca0003f04070 */
        /* <DEDUP_REMOVED lines=17> */
[----:B------:R-:W-:-:S05]  /*0270*/  ISETP.NE.AND P1, PT, R9, RZ, PT ;  /* 0x000000ff0900720c */ /* 0x000fca0003f25270 */
[----:B------:R-:W-:Y:S04]  /*0280*/  @!P0 LDS R2, [R7+0x8] ;  /* 0x0000080007028984 */ /* 0x000fe80000000800 */
[----:B------:R-:W0:Y:S02]  /*0290*/  @!P0 LDS R3, [R7] ;  /* 0x0000000007038984 */ /* 0x000e240000000800 */
[----:B0-----:R-:W-:-:S05]  /*02a0*/  @!P0 FADD R2, R2, R3 ;  /* 0x0000000302028221 */ /* 0x001fca0000000000 */
[----:B------:R0:W-:Y:S01]  /*02b0*/  @!P0 STS [R7], R2 ;  /* 0x0000000207008388 */ /* 0x0001e20000000800 */
[----:B------:R-:W-:Y:S06]  /*02c0*/  BAR.SYNC.DEFER_BLOCKING 0x0 ;  /* 0x0000000000007b1d */ /* 0x000fec0000010000 */
[----:B------:R-:W-:Y:S05]  /*02d0*/  @P1 EXIT ;  /* 0x000000000000194d */ /* 0x000fea0003800000 */
[----:B------:R-:W-:Y:S04]  /*02e0*/  LDS R0, [UR4+0x4] ;  /* 0x00000404ff007984 */ /* 0x000fe80008000800 */
[----:B------:R-:W1:Y:S02]  /*02f0*/  LDS R3, [R7] ;  /* 0x0000000007037984 */ /* 0x000e640000000800 */
[----:B-1----:R-:W-:Y:S02]  /*0300*/  FADD R0, R0, R3 ;  /* 0x0000000300007221 */ /* 0x002fe40000000000 */
[----:B0-----:R-:W0:Y:S03]  /*0310*/  LDC.64 R2, c[0x0][0x388] ;  /* 0x0000e200ff027b82 */ /* 0x001e260000000a00 */
[----:B------:R-:W-:Y:S04]  /*0320*/  STS [R7], R0 ;  /* 0x0000000007007388 */ /* 0x000fe80000000800 */
[----:B------:R-:W0:Y:S04]  /*0330*/  LDS R5, [UR4] ;  /* 0x00000004ff057984 */ /* 0x000e280008000800 */
[----:B0-----:R-:W-:Y:S01]  /*0340*/  STG.E desc[UR6][R2.64], R5 ;  /* 0x0000000502007986 */ /* 0x001fe2000c101906 */
[----:B------:R-:W-:Y:S05]  /*0350*/  EXIT ;  /* 0x000000000000794d */ /* 0x000fea0003800000 */
.L_x_0:
[----:B------:R-:W-:-:S00]  /*0360*/  BRA `(.L_x_0) ;  /* 0xfffffffc00fc7947 */ /* 0x000fc0000383ffff */
[----:B------:R-:W-:-:S00]  /*0370*/  NOP ;  /* 0x0000000000007918 */ /* 0x000fc00000000000 */
        /* <DEDUP_REMOVED lines=8> */
.L_x_1:


//--------------------- .nv.shared._Z30SharedMemorySumReductionKernelPfS_ --------------------------
	.section	.nv.shared._Z30SharedMemorySumReductionKernelPfS_,"aw",@nobits
	.sectionflags	@""
	.align	4
.nv.shared._Z30SharedMemorySumReductionKernelPfS_:
	.zero		1280


//--------------------- .nv.shared.reserved.0     --------------------------
	.section	.nv.shared.reserved.0,"aw",@nobits
	.weak		__nv_reservedSMEM_offset_0_alias
	.size		__nv_reservedSMEM_offset_0_alias, 0, 64
	.other		__nv_reservedSMEM_offset_0_alias,@"STO_CUDA_RESERVED_SHARED STV_DEFAULT"
__nv_reservedSMEM_offset_0_alias:
	.zero		0
	.zero		64


//--------------------- .nv.constant0._Z30SharedMemorySumReductionKernelPfS_ --------------------------
	.section	.nv.constant0._Z30SharedMemorySumReductionKernelPfS_,"a",@progbits
	.sectionflags	@""
	.align	4
.nv.constant0._Z30SharedMemorySumReductionKernelPfS_:
	.zero		912


//--------------------- SYMBOLS --------------------------

	.type		.nv.reservedSmem.offset0,@object
	.size		.nv.reservedSmem.offset0,0x4
	.type		.nv.reservedSmem.cap,@object
	.size		.nv.reservedSmem.cap,0x4
